//
// Generated by NVIDIA NVVM Compiler
//
// Compiler Build ID: CL-36424714
// Cuda compilation tools, release 13.0, V13.0.88
// Based on NVVM 20.0.0
//

.version 9.0
.target sm_100
.address_size 64

	// .globl	_Z3addifPfS_

.visible .entry _Z3addifPfS_(
	.param .u32 _Z3addifPfS__param_0,
	.param .f32 _Z3addifPfS__param_1,
	.param .u64 .ptr .align 1 _Z3addifPfS__param_2,
	.param .u64 .ptr .align 1 _Z3addifPfS__param_3
)
{
	.reg .pred 	%p<7>;
	.reg .b32 	%r<29>;
	.reg .b32 	%f<22>;
	.reg .b64 	%rd<13>;

	ld.param.u32 	%r12, [_Z3addifPfS__param_0];
	ld.param.f32 	%f1, [_Z3addifPfS__param_1];
	ld.param.u64 	%rd5, [_Z3addifPfS__param_2];
	ld.param.u64 	%rd6, [_Z3addifPfS__param_3];
	cvta.to.global.u64 	%rd1, %rd6;
	cvta.to.global.u64 	%rd2, %rd5;
	mov.u32 	%r13, %ntid.x;
	mov.u32 	%r14, %nctaid.x;
	mul.lo.s32 	%r15, %r13, %r14;
	div.u32 	%r16, %r12, %r15;
	mov.u32 	%r17, %ctaid.x;
	mov.u32 	%r18, %tid.x;
	mad.lo.s32 	%r19, %r17, %r13, %r18;
	mad.lo.s32 	%r1, %r19, %r16, %r19;
	add.s32 	%r20, %r16, %r1;
	add.s32 	%r21, %r20, 1;
	setp.lt.s32 	%p1, %r21, %r12;
	add.s32 	%r22, %r12, -1;
	selp.b32 	%r2, %r21, %r22, %p1;
	setp.ge.s32 	%p2, %r1, %r2;
	@%p2 bra 	$L__BB0_7;
	sub.s32 	%r23, %r2, %r1;
	and.b32  	%r3, %r23, 3;
	setp.eq.s32 	%p3, %r3, 0;
	mov.u32 	%r28, %r1;
	@%p3 bra 	$L__BB0_4;
	neg.s32 	%r25, %r3;
	mov.u32 	%r26, %r1;
$L__BB0_3:
	.pragma "nounroll";
	add.s32 	%r28, %r26, 1;
	mul.wide.s32 	%rd7, %r26, 4;
	add.s64 	%rd8, %rd2, %rd7;
	ld.global.f32 	%f2, [%rd8+4];
	ld.global.f32 	%f3, [%rd8];
	sub.f32 	%f4, %f2, %f3;
	div.rn.f32 	%f5, %f4, %f1;
	add.s64 	%rd9, %rd1, %rd7;
	st.global.f32 	[%rd9], %f5;
	add.s32 	%r25, %r25, 1;
	setp.ne.s32 	%p4, %r25, 0;
	mov.u32 	%r26, %r28;
	@%p4 bra 	$L__BB0_3;
$L__BB0_4:
	sub.s32 	%r24, %r1, %r2;
	setp.gt.u32 	%p5, %r24, -4;
	@%p5 bra 	$L__BB0_7;
	add.s64 	%rd3, %rd2, 8;
	add.s64 	%rd4, %rd1, 8;
$L__BB0_6:
	mul.wide.s32 	%rd10, %r28, 4;
	add.s64 	%rd11, %rd3, %rd10;
	add.s64 	%rd12, %rd4, %rd10;
	ld.global.f32 	%f6, [%rd11+-4];
	ld.global.f32 	%f7, [%rd11+-8];
	sub.f32 	%f8, %f6, %f7;
	div.rn.f32 	%f9, %f8, %f1;
	st.global.f32 	[%rd12+-8], %f9;
	ld.global.f32 	%f10, [%rd11];
	ld.global.f32 	%f11, [%rd11+-4];
	sub.f32 	%f12, %f10, %f11;
	div.rn.f32 	%f13, %f12, %f1;
	st.global.f32 	[%rd12+-4], %f13;
	ld.global.f32 	%f14, [%rd11+4];
	ld.global.f32 	%f15, [%rd11];
	sub.f32 	%f16, %f14, %f15;
	div.rn.f32 	%f17, %f16, %f1;
	st.global.f32 	[%rd12], %f17;
	add.s32 	%r28, %r28, 4;
	ld.global.f32 	%f18, [%rd11+8];
	ld.global.f32 	%f19, [%rd11+4];
	sub.f32 	%f20, %f18, %f19;
	div.rn.f32 	%f21, %f20, %f1;
	st.global.f32 	[%rd12+4], %f21;
	setp.lt.s32 	%p6, %r28, %r2;
	@%p6 bra 	$L__BB0_6;
$L__BB0_7:
	ret;

}


// ===== COMPILED SASS (sm_100) =====

	.target	sm_100

	.elftype	@"ET_EXEC"


//--------------------- .note.nv.tkinfo           --------------------------
	.section	.note.nv.tkinfo,"",@"SHT_NOTE"
	.sectionflags	@"SHF_NOTE_NV_TKINFO"
	.tkinfo
        /*0018*/ 	.word	0x00000002
        /*0030*/ 	.string	""
        /*0030*/ 	.string	"ptxas"
        /*0030*/ 	.string	"Cuda compilation tools, release 13.0, V13.0.88"
        /*0030*/ 	.string	"Build cuda_13.0.r13.0/compiler.36424714_0"
        /*0030*/ 	.string	"-arch sm_100 -m 64 "



//--------------------- .note.nv.cuinfo           --------------------------
	.section	.note.nv.cuinfo,"",@"SHT_NOTE"
	.sectionflags	@"SHF_NOTE_NV_CUINFO"
        /*0018*/ 	.short	0x0002
        /*001a*/ 	.short	0x0064
        /*001c*/ 	.short	0x0082
	.zero		2


//--------------------- .nv.info                  --------------------------
	.section	.nv.info,"",@"SHT_CUDA_INFO"
	.align	4


	//----- nvinfo : EIATTR_REGCOUNT
	.align		4
        /*0000*/ 	.byte	0x04, 0x2f
        /*0002*/ 	.short	(.L_1 - .L_0)
	.align		4
.L_0:
        /*0004*/ 	.word	index@(_Z3addifPfS_)
        /*0008*/ 	.word	0x00000018


	//----- nvinfo : EIATTR_FRAME_SIZE
	.align		4
.L_1:
        /*000c*/ 	.byte	0x04, 0x11
        /*000e*/ 	.short	(.L_3 - .L_2)
	.align		4
.L_2:
        /*0010*/ 	.word	index@($__internal_0_$__cuda_sm3x_div_rn_noftz_f32_slowpath)
        /*0014*/ 	.word	0x00000000


	//----- nvinfo : EIATTR_FRAME_SIZE
	.align		4
.L_3:
        /*0018*/ 	.byte	0x04, 0x11
        /*001a*/ 	.short	(.L_5 - .L_4)
	.align		4
.L_4:
        /*001c*/ 	.word	index@(_Z3addifPfS_)
        /*0020*/ 	.word	0x00000000


	//----- nvinfo : EIATTR_MIN_STACK_SIZE
	.align		4
.L_5:
        /*0024*/ 	.byte	0x04, 0x12
        /*0026*/ 	.short	(.L_7 - .L_6)
	.align		4
.L_6:
        /*0028*/ 	.word	index@(_Z3addifPfS_)
        /*002c*/ 	.word	0x00000000
.L_7:


//--------------------- .nv.compat                --------------------------
	.section	.nv.compat,"",@"SHT_CUDA_COMPAT_INFO"
	.align	4
        /*0000*/ 	.byte	0x02, 0x09, 0x00, 0x00, 0x02, 0x02, 0x01, 0x00, 0x02, 0x05, 0x05, 0x00, 0x03, 0x07, 0x01, 0x01
        /*0010*/ 	.byte	0x02, 0x03, 0x00, 0x00, 0x02, 0x06, 0x01, 0x00, 0x04, 0x0b, 0x08, 0x00, 0x01, 0x00, 0x00, 0x00
        /*0020*/ 	.byte	0x00, 0x00, 0x00, 0x00


//--------------------- .nv.info._Z3addifPfS_     --------------------------
	.section	.nv.info._Z3addifPfS_,"",@"SHT_CUDA_INFO"
	.sectionflags	@""
	.align	4


	//----- nvinfo : EIATTR_CUDA_API_VERSION
	.align		4
        /*0000*/ 	.byte	0x04, 0x37
        /*0002*/ 	.short	(.L_9 - .L_8)
.L_8:
        /*0004*/ 	.word	0x00000082


	//----- nvinfo : EIATTR_KPARAM_INFO
	.align		4
.L_9:
        /*0008*/ 	.byte	0x04, 0x17
        /*000a*/ 	.short	(.L_11 - .L_10)
.L_10:
        /*000c*/ 	.word	0x00000000
        /*0010*/ 	.short	0x0003
        /*0012*/ 	.short	0x0010
        /*0014*/ 	.byte	0x00, 0xf5, 0x21, 0x00


	//----- nvinfo : EIATTR_KPARAM_INFO
	.align		4
.L_11:
        /*0018*/ 	.byte	0x04, 0x17
        /*001a*/ 	.short	(.L_13 - .L_12)
.L_12:
        /*001c*/ 	.word	0x00000000
        /*0020*/ 	.short	0x0002
        /*0022*/ 	.short	0x0008
        /*0024*/ 	.byte	0x00, 0xf5, 0x21, 0x00


	//----- nvinfo : EIATTR_KPARAM_INFO
	.align		4
.L_13:
        /*0028*/ 	.byte	0x04, 0x17
        /*002a*/ 	.short	(.L_15 - .L_14)
.L_14:
        /*002c*/ 	.word	0x00000000
        /*0030*/ 	.short	0x0001
        /*0032*/ 	.short	0x0004
        /*0034*/ 	.byte	0x00, 0xf0, 0x11, 0x00


	//----- nvinfo : EIATTR_KPARAM_INFO
	.align		4
.L_15:
        /*0038*/ 	.byte	0x04, 0x17
        /*003a*/ 	.short	(.L_17 - .L_16)
.L_16:
        /*003c*/ 	.word	0x00000000
        /*0040*/ 	.short	0x0000
        /*0042*/ 	.short	0x0000
        /*0044*/ 	.byte	0x00, 0xf0, 0x11, 0x00


	//----- nvinfo : EIATTR_SPARSE_MMA_MASK
	.align		4
.L_17:
        /*0048*/ 	.byte	0x03, 0x50
        /*004a*/ 	.short	0x0000


	//----- nvinfo : EIATTR_MAXREG_COUNT
	.align		4
        /*004c*/ 	.byte	0x03, 0x1b
        /*004e*/ 	.short	0x00ff


	//----- nvinfo : EIATTR_MERCURY_ISA_VERSION
	.align		4
        /*0050*/ 	.byte	0x03, 0x5f
        /*0052*/ 	.short	0x0101


	//----- nvinfo : EIATTR_VRC_CTA_INIT_COUNT
	.align		4
        /*0054*/ 	.byte	0x02, 0x4a
	.zero		1
	.zero		1


	//----- nvinfo : EIATTR_EXIT_INSTR_OFFSETS
	.align		4
        /*0058*/ 	.byte	0x04, 0x1c
        /*005a*/ 	.short	(.L_19 - .L_18)


	//   ....[0]....
.L_18:
        /*005c*/ 	.word	0x000001f0


	//   ....[1]....
        /*0060*/ 	.word	0x00000470


	//   ....[2]....
        /*0064*/ 	.word	0x000009e0


	//----- nvinfo : EIATTR_CRS_STACK_SIZE
	.align		4
.L_19:
        /*0068*/ 	.byte	0x04, 0x1e
        /*006a*/ 	.short	(.L_21 - .L_20)
.L_20:
        /*006c*/ 	.word	0x00000000


	//----- nvinfo : EIATTR_CBANK_PARAM_SIZE
	.align		4
.L_21:
        /*0070*/ 	.byte	0x03, 0x19
        /*0072*/ 	.short	0x0018


	//----- nvinfo : EIATTR_PARAM_CBANK
	.align		4
        /*0074*/ 	.byte	0x04, 0x0a
        /*0076*/ 	.short	(.L_23 - .L_22)
	.align		4
.L_22:
        /*0078*/ 	.word	index@(.nv.constant0._Z3addifPfS_)
        /*007c*/ 	.short	0x0380
        /*007e*/ 	.short	0x0018


	//----- nvinfo : EIATTR_SW_WAR
	.align		4
.L_23:
        /*0080*/ 	.byte	0x04, 0x36
        /*0082*/ 	.short	(.L_25 - .L_24)
.L_24:
        /*0084*/ 	.word	0x00000008
.L_25:


//--------------------- .nv.callgraph             --------------------------
	.section	.nv.callgraph,"",@"SHT_CUDA_CALLGRAPH"
	.align	4
	.sectionentsize	8
	.align		4
        /*0000*/ 	.word	0x00000000
	.align		4
        /*0004*/ 	.word	0xffffffff
	.align		4
        /*0008*/ 	.word	0x00000000
	.align		4
        /*000c*/ 	.word	0xfffffffe
	.align		4
        /*0010*/ 	.word	0x00000000
	.align		4
        /*0014*/ 	.word	0xfffffffd
	.align		4
        /*0018*/ 	.word	0x00000000
	.align		4
        /*001c*/ 	.word	0xfffffffc


//--------------------- .text._Z3addifPfS_        --------------------------
	.section	.text._Z3addifPfS_,"ax",@progbits
	.align	128
        .global         _Z3addifPfS_
        .type           _Z3addifPfS_,@function
        .size           _Z3addifPfS_,(.L_x_26 - _Z3addifPfS_)
        .other          _Z3addifPfS_,@"STO_CUDA_ENTRY STV_DEFAULT"
_Z3addifPfS_:
.text._Z3addifPfS_:
[----:B------:R-:W-:Y:S01]  /*0000*/  LDC R1, c[0x0][0x37c] ;  /* 0x0000df00ff017b82 */ /* 0x000fe20000000800 */
[----:B------:R-:W0:Y:S07]  /*0010*/  LDCU UR5, c[0x0][0x360] ;  /* 0x00006c00ff0577ac */ /* 0x000e2e0008000800 */
[----:B------:R-:W1:Y:S01]  /*0020*/  LDC R4, c[0x0][0x380] ;  /* 0x0000e000ff047b82 */ /* 0x000e620000000800 */
[----:B------:R-:W2:Y:S01]  /*0030*/  S2R R10, SR_CTAID.X ;  /* 0x00000000000a7919 */ /* 0x000ea20000002500 */
[----:B------:R-:W0:Y:S02]  /*0040*/  LDCU UR4, c[0x0][0x370] ;  /* 0x00006e00ff0477ac */ /* 0x000e240008000800 */
[----:B0-----:R-:W-:-:S06]  /*0050*/  UIMAD UR4, UR5, UR4, URZ ;  /* 0x00000004050472a4 */ /* 0x001fcc000f8e02ff */
[----:B------:R-:W-:Y:S01]  /*0060*/  IMAD R5, RZ, RZ, -UR4 ;  /* 0x80000004ff057e24 */ /* 0x000fe2000f8e02ff */
[----:B------:R-:W-:Y:S02]  /*0070*/  ISETP.NE.U32.AND P2, PT, RZ, UR4, PT ;  /* 0x00000004ff007c0c */ /* 0x000fe4000bf45070 */
[----:B------:R-:W0:Y:S08]  /*0080*/  I2F.U32.RP R0, UR4 ;  /* 0x0000000400007d06 */ /* 0x000e300008209000 */
[----:B0-----:R-:W0:Y:S02]  /*0090*/  MUFU.RCP R0, R0 ;  /* 0x0000000000007308 */ /* 0x001e240000001000 */
[----:B0-----:R-:W-:-:S06]  /*00a0*/  VIADD R2, R0, 0xffffffe ;  /* 0x0ffffffe00027836 */ /* 0x001fcc0000000000 */
[----:B------:R0:W3:Y:S02]  /*00b0*/  F2I.FTZ.U32.TRUNC.NTZ R3, R2 ;  /* 0x0000000200037305 */ /* 0x0000e4000021f000 */
[----:B0-----:R-:W-:Y:S02]  /*00c0*/  HFMA2 R2, -RZ, RZ, 0, 0 ;  /* 0x00000000ff027431 */ /* 0x001fe400000001ff */
[----:B---3--:R-:W-:-:S04]  /*00d0*/  IMAD R5, R5, R3, RZ ;  /* 0x0000000305057224 */ /* 0x008fc800078e02ff */
[----:B------:R-:W-:-:S06]  /*00e0*/  IMAD.HI.U32 R3, R3, R5, R2 ;  /* 0x0000000503037227 */ /* 0x000fcc00078e0002 */
[----:B-1----:R-:W-:-:S04]  /*00f0*/  IMAD.HI.U32 R3, R3, R4, RZ ;  /* 0x0000000403037227 */ /* 0x002fc800078e00ff */
[----:B------:R-:W-:-:S04]  /*0100*/  IMAD.MOV R5, RZ, RZ, -R3 ;  /* 0x000000ffff057224 */ /* 0x000fc800078e0a03 */
[----:B------:R-:W-:Y:S02]  /*0110*/  IMAD R0, R5, UR4, R4 ;  /* 0x0000000405007c24 */ /* 0x000fe4000f8e0204 */
[----:B------:R-:W2:Y:S03]  /*0120*/  S2R R5, SR_TID.X ;  /* 0x0000000000057919 */ /* 0x000ea60000002100 */
[----:B------:R-:W-:-:S13]  /*0130*/  ISETP.GE.U32.AND P0, PT, R0, UR4, PT ;  /* 0x0000000400007c0c */ /* 0x000fda000bf06070 */
[----:B------:R-:W-:Y:S01]  /*0140*/  @P0 VIADD R0, R0, -UR4 ;  /* 0x8000000400000c36 */ /* 0x000fe20008000000 */
[----:B------:R-:W-:-:S04]  /*0150*/  @P0 IADD3 R3, PT, PT, R3, 0x1, RZ ;  /* 0x0000000103030810 */ /* 0x000fc80007ffe0ff */
[----:B------:R-:W-:Y:S01]  /*0160*/  ISETP.GE.U32.AND P1, PT, R0, UR4, PT ;  /* 0x0000000400007c0c */ /* 0x000fe2000bf26070 */
[----:B--2---:R-:W-:-:S12]  /*0170*/  IMAD R10, R10, UR5, R5 ;  /* 0x000000050a0a7c24 */ /* 0x004fd8000f8e0205 */
[----:B------:R-:W-:Y:S01]  /*0180*/  @P1 VIADD R3, R3, 0x1 ;  /* 0x0000000103031836 */ /* 0x000fe20000000000 */
[----:B------:R-:W-:-:S05]  /*0190*/  @!P2 LOP3.LUT R3, RZ, UR4, RZ, 0x33, !PT ;  /* 0x00000004ff03ac12 */ /* 0x000fca000f8e33ff */
[----:B------:R-:W-:-:S05]  /*01a0*/  IMAD R10, R3, R10, R10 ;  /* 0x0000000a030a7224 */ /* 0x000fca00078e020a */
[----:B------:R-:W-:-:S04]  /*01b0*/  IADD3 R9, PT, PT, R3, 0x1, R10 ;  /* 0x0000000103097810 */ /* 0x000fc80007ffe00a */
[----:B------:R-:W-:-:S13]  /*01c0*/  ISETP.GE.AND P0, PT, R9, R4, PT ;  /* 0x000000040900720c */ /* 0x000fda0003f06270 */
[----:B------:R-:W-:-:S05]  /*01d0*/  @P0 VIADD R9, R4, 0xffffffff ;  /* 0xffffffff04090836 */ /* 0x000fca0000000000 */
[----:B------:R-:W-:-:S13]  /*01e0*/  ISETP.GE.AND P0, PT, R10, R9, PT ;  /* 0x000000090a00720c */ /* 0x000fda0003f06270 */
[----:B------:R-:W-:Y:S05]  /*01f0*/  @P0 EXIT ;  /* 0x000000000000094d */ /* 0x000fea0003800000 */
[----:B------:R-:W0:Y:S01]  /*0200*/  LDC R0, c[0x0][0x384] ;  /* 0x0000e100ff007b82 */ /* 0x000e220000000800 */
[----:B------:R-:W-:Y:S01]  /*0210*/  IADD3 R2, PT, PT, -R10, R9, RZ ;  /* 0x000000090a027210 */ /* 0x000fe20007ffe1ff */
[----:B------:R-:W1:Y:S01]  /*0220*/  LDCU.64 UR8, c[0x0][0x358] ;  /* 0x00006b00ff0877ac */ /* 0x000e620008000a00 */
[----:B------:R-:W-:Y:S01]  /*0230*/  BSSY.RECONVERGENT B0, `(.L_x_0) ;  /* 0x0000021000007945 */ /* 0x000fe20003800200 */
[----:B------:R-:W-:Y:S01]  /*0240*/  IMAD.MOV.U32 R8, RZ, RZ, R10 ;  /* 0x000000ffff087224 */ /* 0x000fe200078e000a */
[----:B------:R-:W-:-:S13]  /*0250*/  LOP3.LUT P0, R2, R2, 0x3, RZ, 0xc0, !PT ;  /* 0x0000000302027812 */ /* 0x000fda000780c0ff */
[----:B------:R-:W-:Y:S05]  /*0260*/  @!P0 BRA `(.L_x_1) ;  /* 0x0000000000748947 */ /* 0x000fea0003800000 */
[----:B------:R-:W2:Y:S01]  /*0270*/  LDC R12, c[0x0][0x384] ;  /* 0x0000e100ff0c7b82 */ /* 0x000ea20000000800 */
[----:B------:R-:W-:Y:S01]  /*0280*/  IMAD.MOV R11, RZ, RZ, -R2 ;  /* 0x000000ffff0b7224 */ /* 0x000fe200078e0a02 */
[----:B------:R-:W-:-:S06]  /*0290*/  MOV R13, R10 ;  /* 0x0000000a000d7202 */ /* 0x000fcc0000000f00 */
[----:B------:R-:W3:Y:S08]  /*02a0*/  LDC.64 R6, c[0x0][0x388] ;  /* 0x0000e200ff067b82 */ /* 0x000ef00000000a00 */
[----:B------:R-:W4:Y:S02]  /*02b0*/  LDC.64 R4, c[0x0][0x390] ;  /* 0x0000e400ff047b82 */ /* 0x000f240000000a00 */
.L_x_4:
[----:B---3--:R-:W-:-:S05]  /*02c0*/  IMAD.WIDE R14, R13, 0x4, R6 ;  /* 0x000000040d0e7825 */ /* 0x008fca00078e0206 */
[----:B-1----:R-:W3:Y:S04]  /*02d0*/  LDG.E R3, desc[UR8][R14.64+0x4] ;  /* 0x000004080e037981 */ /* 0x002ee8000c1e1900 */
[----:B------:R-:W3:Y:S01]  /*02e0*/  LDG.E R2, desc[UR8][R14.64] ;  /* 0x000000080e027981 */ /* 0x000ee2000c1e1900 */
[----:B--2---:R-:W1:Y:S01]  /*02f0*/  MUFU.RCP R17, R12 ;  /* 0x0000000c00117308 */ /* 0x004e620000001000 */
[----:B------:R-:W-:Y:S01]  /*0300*/  VIADD R11, R11, 0x1 ;  /* 0x000000010b0b7836 */ /* 0x000fe20000000000 */
[----:B------:R-:W-:Y:S04]  /*0310*/  BSSY.RECONVERGENT B1, `(.L_x_2) ;  /* 0x000000e000017945 */ /* 0x000fe80003800200 */
[----:B------:R-:W-:Y:S01]  /*0320*/  ISETP.NE.AND P2, PT, R11, RZ, PT ;  /* 0x000000ff0b00720c */ /* 0x000fe20003f45270 */
[----:B-1----:R-:W-:-:S04]  /*0330*/  FFMA R8, R17, -R12, 1 ;  /* 0x3f80000011087423 */ /* 0x002fc8000000080c */
[----:B------:R-:W-:Y:S01]  /*0340*/  FFMA R8, R17, R8, R17 ;  /* 0x0000000811087223 */ /* 0x000fe20000000011 */
[----:B---3--:R-:W-:-:S04]  /*0350*/  FADD R3, R3, -R2 ;  /* 0x8000000203037221 */ /* 0x008fc80000000000 */
[----:B------:R-:W1:Y:S01]  /*0360*/  FCHK P0, R3, R12 ;  /* 0x0000000c03007302 */ /* 0x000e620000000000 */
[----:B------:R-:W-:-:S04]  /*0370*/  FFMA R17, R3, R8, RZ ;  /* 0x0000000803117223 */ /* 0x000fc800000000ff */
[----:B------:R-:W-:-:S04]  /*0380*/  FFMA R2, R17, -R12, R3 ;  /* 0x8000000c11027223 */ /* 0x000fc80000000003 */
[----:B------:R-:W-:Y:S01]  /*0390*/  FFMA R17, R8, R2, R17 ;  /* 0x0000000208117223 */ /* 0x000fe20000000011 */
[----:B------:R-:W-:Y:S01]  /*03a0*/  VIADD R8, R13, 0x1 ;  /* 0x000000010d087836 */ /* 0x000fe20000000000 */
[----:B-1----:R-:W-:Y:S06]  /*03b0*/  @!P0 BRA `(.L_x_3) ;  /* 0x00000000000c8947 */ /* 0x002fec0003800000 */
[----:B------:R-:W-:-:S07]  /*03c0*/  MOV R14, 0x3e0 ;  /* 0x000003e0000e7802 */ /* 0x000fce0000000f00 */
[----:B0---4-:R-:W-:Y:S05]  /*03d0*/  CALL.REL.NOINC `($__internal_0_$__cuda_sm3x_div_rn_noftz_f32_slowpath) ;  /* 0x0000000400847944 */ /* 0x011fea0003c00000 */
[----:B------:R-:W-:-:S07]  /*03e0*/  MOV R17, R3 ;  /* 0x0000000300117202 */ /* 0x000fce0000000f00 */
.L_x_3:
[----:B------:R-:W-:Y:S05]  /*03f0*/  BSYNC.RECONVERGENT B1 ;  /* 0x0000000000017941 */ /* 0x000fea0003800200 */
.L_x_2:
[----:B----4-:R-:W-:-:S04]  /*0400*/  IMAD.WIDE R2, R13, 0x4, R4 ;  /* 0x000000040d027825 */ /* 0x010fc800078e0204 */
[----:B------:R-:W-:Y:S01]  /*0410*/  IMAD.MOV.U32 R13, RZ, RZ, R8 ;  /* 0x000000ffff0d7224 */ /* 0x000fe200078e0008 */
[----:B------:R1:W-:Y:S01]  /*0420*/  STG.E desc[UR8][R2.64], R17 ;  /* 0x0000001102007986 */ /* 0x0003e2000c101908 */
[----:B------:R-:W-:Y:S05]  /*0430*/  @P2 BRA `(.L_x_4) ;  /* 0xfffffffc00a02947 */ /* 0x000fea000383ffff */
.L_x_1:
[----:B-1----:R-:W-:Y:S05]  /*0440*/  BSYNC.RECONVERGENT B0 ;  /* 0x0000000000007941 */ /* 0x002fea0003800200 */
.L_x_0:
[----:B------:R-:W-:-:S05]  /*0450*/  IMAD.IADD R2, R10, 0x1, -R9 ;  /* 0x000000010a027824 */ /* 0x000fca00078e0a09 */
[----:B------:R-:W-:-:S13]  /*0460*/  ISETP.GT.U32.AND P0, PT, R2, -0x4, PT ;  /* 0xfffffffc0200780c */ /* 0x000fda0003f04070 */
[----:B------:R-:W-:Y:S05]  /*0470*/  @P0 EXIT ;  /* 0x000000000000094d */ /* 0x000fea0003800000 */
[----:B------:R-:W1:Y:S01]  /*0480*/  LDC R10, c[0x0][0x384] ;  /* 0x0000e100ff0a7b82 */ /* 0x000e620000000800 */
[----:B------:R-:W2:Y:S01]  /*0490*/  LDCU.64 UR6, c[0x0][0x388] ;  /* 0x00007100ff0677ac */ /* 0x000ea20008000a00 */
[----:B------:R-:W3:Y:S01]  /*04a0*/  LDCU.64 UR4, c[0x0][0x390] ;  /* 0x00007200ff0477ac */ /* 0x000ee20008000a00 */
[----:B--2---:R-:W-:Y:S02]  /*04b0*/  UIADD3 UR6, UP0, UPT, UR6, 0x8, URZ ;  /* 0x0000000806067890 */ /* 0x004fe4000ff1e0ff */
[----:B---3--:R-:W-:Y:S02]  /*04c0*/  UIADD3 UR4, UP1, UPT, UR4, 0x8, URZ ;  /* 0x0000000804047890 */ /* 0x008fe4000ff3e0ff */
[----:B------:R-:W-:Y:S02]  /*04d0*/  UIADD3.X UR7, UPT, UPT, URZ, UR7, URZ, UP0, !UPT ;  /* 0x00000007ff077290 */ /* 0x000fe400087fe4ff */
[----:B------:R-:W-:-:S12]  /*04e0*/  UIADD3.X UR5, UPT, UPT, URZ, UR5, URZ, UP1, !UPT ;  /* 0x00000005ff057290 */ /* 0x000fd80008ffe4ff */
.L_x_13:
[----:B------:R-:W-:Y:S01]  /*04f0*/  MOV R6, UR6 ;  /* 0x0000000600067c02 */ /* 0x000fe20008000f00 */
[----:B------:R-:W-:-:S04]  /*0500*/  IMAD.U32 R7, RZ, RZ, UR7 ;  /* 0x00000007ff077e24 */ /* 0x000fc8000f8e00ff */
[----:B------:R-:W-:-:S05]  /*0510*/  IMAD.WIDE R6, R8, 0x4, R6 ;  /* 0x0000000408067825 */ /* 0x000fca00078e0206 */
[----:B------:R-:W2:Y:S04]  /*0520*/  LDG.E R2, desc[UR8][R6.64+-0x4] ;  /* 0xfffffc0806027981 */ /* 0x000ea8000c1e1900 */
[----:B------:R-:W2:Y:S01]  /*0530*/  LDG.E R3, desc[UR8][R6.64+-0x8] ;  /* 0xfffff80806037981 */ /* 0x000ea2000c1e1900 */
[----:B-1----:R-:W1:Y:S01]  /*0540*/  MUFU.RCP R5, R10 ;  /* 0x0000000a00057308 */ /* 0x002e620000001000 */
[----:B------:R-:W-:Y:S01]  /*0550*/  BSSY.RECONVERGENT B0, `(.L_x_5) ;  /* 0x000000f000007945 */ /* 0x000fe20003800200 */
[----:B-1----:R-:W-:Y:S01]  /*0560*/  FFMA R4, R5, -R10, 1 ;  /* 0x3f80000005047423 */ /* 0x002fe2000000080a */
[----:B--2---:R-:W-:-:S03]  /*0570*/  FADD R12, R2, -R3 ;  /* 0x80000003020c7221 */ /* 0x004fc60000000000 */
[----:B------:R-:W-:Y:S01]  /*0580*/  FFMA R2, R5, R4, R5 ;  /* 0x0000000405027223 */ /* 0x000fe20000000005 */
[----:B------:R-:W-:Y:S01]  /*0590*/  MOV R4, UR4 ;  /* 0x0000000400047c02 */ /* 0x000fe20008000f00 */
[----:B------:R-:W-:Y:S01]  /*05a0*/  IMAD.U32 R5, RZ, RZ, UR5 ;  /* 0x00000005ff057e24 */ /* 0x000fe2000f8e00ff */
[----:B------:R-:W1:Y:S01]  /*05b0*/  FCHK P0, R12, R10 ;  /* 0x0000000a0c007302 */ /* 0x000e620000000000 */
[----:B------:R-:W-:Y:S02]  /*05c0*/  FFMA R3, R2, R12, RZ ;  /* 0x0000000c02037223 */ /* 0x000fe400000000ff */
[----:B------:R-:W-:-:S04]  /*05d0*/  IMAD.WIDE R4, R8, 0x4, R4 ;  /* 0x0000000408047825 */ /* 0x000fc800078e0204 */
[----:B------:R-:W-:-:S04]  /*05e0*/  FFMA R11, R3, -R10, R12 ;  /* 0x8000000a030b7223 */ /* 0x000fc8000000000c */
[----:B------:R-:W-:Y:S01]  /*05f0*/  FFMA R3, R2, R11, R3 ;  /* 0x0000000b02037223 */ /* 0x000fe20000000003 */
[----:B-1----:R-:W-:Y:S06]  /*0600*/  @!P0 BRA `(.L_x_6) ;  /* 0x00000000000c8947 */ /* 0x002fec0003800000 */
[----:B------:R-:W-:Y:S02]  /*0610*/  MOV R3, R12 ;  /* 0x0000000c00037202 */ /* 0x000fe40000000f00 */
[----:B------:R-:W-:-:S07]  /*0620*/  MOV R14, 0x640 ;  /* 0x00000640000e7802 */ /* 0x000fce0000000f00 */
[----:B0-----:R-:W-:Y:S05]  /*0630*/  CALL.REL.NOINC `($__internal_0_$__cuda_sm3x_div_rn_noftz_f32_slowpath) ;  /* 0x0000000000ec7944 */ /* 0x001fea0003c00000 */
.L_x_6:
[----:B------:R-:W-:Y:S05]  /*0640*/  BSYNC.RECONVERGENT B0 ;  /* 0x0000000000007941 */ /* 0x000fea0003800200 */
.L_x_5:
[----:B------:R1:W-:Y:S04]  /*0650*/  STG.E desc[UR8][R4.64+-0x8], R3 ;  /* 0xfffff80304007986 */ /* 0x0003e8000c101908 */
[----:B------:R-:W2:Y:S04]  /*0660*/  LDG.E R2, desc[UR8][R6.64] ;  /* 0x0000000806027981 */ /* 0x000ea8000c1e1900 */
[----:B------:R-:W2:Y:S01]  /*0670*/  LDG.E R11, desc[UR8][R6.64+-0x4] ;  /* 0xfffffc08060b7981 */ /* 0x000ea2000c1e1900 */
[----:B------:R-:W3:Y:S01]  /*0680*/  MUFU.RCP R15, R10 ;  /* 0x0000000a000f7308 */ /* 0x000ee20000001000 */
[----:B------:R-:W-:Y:S01]  /*0690*/  BSSY.RECONVERGENT B0, `(.L_x_7) ;  /* 0x000000d000007945 */ /* 0x000fe20003800200 */
[----:B---3--:R-:W-:Y:S01]  /*06a0*/  FFMA R12, R15, -R10, 1 ;  /* 0x3f8000000f0c7423 */ /* 0x008fe2000000080a */
[----:B--2---:R-:W-:-:S03]  /*06b0*/  FADD R13, R2, -R11 ;  /* 0x8000000b020d7221 */ /* 0x004fc60000000000 */
[----:B------:R-:W-:Y:S02]  /*06c0*/  FFMA R2, R15, R12, R15 ;  /* 0x0000000c0f027223 */ /* 0x000fe4000000000f */
[----:B------:R-:W2:Y:S02]  /*06d0*/  FCHK P0, R13, R10 ;  /* 0x0000000a0d007302 */ /* 0x000ea40000000000 */
[----:B------:R-:W-:-:S04]  /*06e0*/  FFMA R11, R2, R13, RZ ;  /* 0x0000000d020b7223 */ /* 0x000fc800000000ff */
[----:B------:R-:W-:-:S04]  /*06f0*/  FFMA R12, R11, -R10, R13 ;  /* 0x8000000a0b0c7223 */ /* 0x000fc8000000000d */
[----:B------:R-:W-:Y:S01]  /*0700*/  FFMA R11, R2, R12, R11 ;  /* 0x0000000c020b7223 */ /* 0x000fe2000000000b */
[----:B-12---:R-:W-:Y:S06]  /*0710*/  @!P0 BRA `(.L_x_8) ;  /* 0x0000000000108947 */ /* 0x006fec0003800000 */
[----:B------:R-:W-:Y:S01]  /*0720*/  IMAD.MOV.U32 R3, RZ, RZ, R13 ;  /* 0x000000ffff037224 */ /* 0x000fe200078e000d */
[----:B------:R-:W-:-:S07]  /*0730*/  MOV R14, 0x750 ;  /* 0x00000750000e7802 */ /* 0x000fce0000000f00 */
[----:B0-----:R-:W-:Y:S05]  /*0740*/  CALL.REL.NOINC `($__internal_0_$__cuda_sm3x_div_rn_noftz_f32_slowpath) ;  /* 0x0000000000a87944 */ /* 0x001fea0003c00000 */
[----:B------:R-:W-:-:S07]  /*0750*/  MOV R11, R3 ;  /* 0x00000003000b7202 */ /* 0x000fce0000000f00 */
.L_x_8:
[----:B------:R-:W-:Y:S05]  /*0760*/  BSYNC.RECONVERGENT B0 ;  /* 0x0000000000007941 */ /* 0x000fea0003800200 */
.L_x_7:
        /* <DEDUP_REMOVED lines=16> */
.L_x_10:
[----:B------:R-:W-:Y:S05]  /*0870*/  BSYNC.RECONVERGENT B0 ;  /* 0x0000000000007941 */ /* 0x000fea0003800200 */
.L_x_9:
[----:B------:R1:W-:Y:S04]  /*0880*/  STG.E desc[UR8][R4.64], R3 ;  /* 0x0000000304007986 */ /* 0x0003e8000c101908 */
[----:B------:R-:W2:Y:S04]  /*0890*/  LDG.E R2, desc[UR8][R6.64+0x8] ;  /* 0x0000080806027981 */ /* 0x000ea8000c1e1900 */
[----:B------:R-:W2:Y:S01]  /*08a0*/  LDG.E R11, desc[UR8][R6.64+0x4] ;  /* 0x00000408060b7981 */ /* 0x000ea2000c1e1900 */
[----:B------:R-:W3:Y:S01]  /*08b0*/  MUFU.RCP R15, R10 ;  /* 0x0000000a000f7308 */ /* 0x000ee20000001000 */
[----:B------:R-:W-:Y:S01]  /*08c0*/  BSSY.RECONVERGENT B0, `(.L_x_11) ;  /* 0x000000e000007945 */ /* 0x000fe20003800200 */
[----:B------:R-:W-:Y:S01]  /*08d0*/  IADD3 R8, PT, PT, R8, 0x4, RZ ;  /* 0x0000000408087810 */ /* 0x000fe20007ffe0ff */
[----:B---3--:R-:W-:Y:S01]  /*08e0*/  FFMA R12, R15, -R10, 1 ;  /* 0x3f8000000f0c7423 */ /* 0x008fe2000000080a */
[----:B--2---:R-:W-:-:S03]  /*08f0*/  FADD R13, R2, -R11 ;  /* 0x8000000b020d7221 */ /* 0x004fc60000000000 */
[----:B------:R-:W-:Y:S01]  /*0900*/  FFMA R2, R15, R12, R15 ;  /* 0x0000000c0f027223 */ /* 0x000fe2000000000f */
[----:B------:R-:W2:Y:S03]  /*0910*/  FCHK P0, R13, R10 ;  /* 0x0000000a0d007302 */ /* 0x000ea60000000000 */
        /* <DEDUP_REMOVED lines=8> */
.L_x_12:
[----:B------:R-:W-:Y:S05]  /*09a0*/  BSYNC.RECONVERGENT B0 ;  /* 0x0000000000007941 */ /* 0x000fea0003800200 */
.L_x_11:
[----:B------:R2:W-:Y:S01]  /*09b0*/  STG.E desc[UR8][R4.64+0x4], R11 ;  /* 0x0000040b04007986 */ /* 0x0005e2000c101908 */
[----:B------:R-:W-:-:S13]  /*09c0*/  ISETP.GE.AND P0, PT, R8, R9, PT ;  /* 0x000000090800720c */ /* 0x000fda0003f06270 */
[----:B--2---:R-:W-:Y:S05]  /*09d0*/  @!P0 BRA `(.L_x_13) ;  /* 0xfffffff800c48947 */ /* 0x004fea000383ffff */
[----:B------:R-:W-:Y:S05]  /*09e0*/  EXIT ;  /* 0x000000000000794d */ /* 0x000fea0003800000 */
        .weak           $__internal_0_$__cuda_sm3x_div_rn_noftz_f32_slowpath
        .type           $__internal_0_$__cuda_sm3x_div_rn_noftz_f32_slowpath,@function
        .size           $__internal_0_$__cuda_sm3x_div_rn_noftz_f32_slowpath,(.L_x_26 - $__internal_0_$__cuda_sm3x_div_rn_noftz_f32_slowpath)
$__internal_0_$__cuda_sm3x_div_rn_noftz_f32_slowpath:
[--C-:B------:R-:W-:Y:S01]  /*09f0*/  SHF.R.U32.HI R15, RZ, 0x17, R0.reuse ;  /* 0x00000017ff0f7819 */ /* 0x100fe20000011600 */
[----:B------:R-:W-:Y:S01]  /*0a00*/  BSSY.RECONVERGENT B2, `(.L_x_14) ;  /* 0x0000063000027945 */ /* 0x000fe20003800200 */
[----:B------:R-:W-:Y:S02]  /*0a10*/  SHF.R.U32.HI R2, RZ, 0x17, R3 ;  /* 0x00000017ff027819 */ /* 0x000fe40000011603 */
[----:B------:R-:W-:Y:S02]  /*0a20*/  LOP3.LUT R15, R15, 0xff, RZ, 0xc0, !PT ;  /* 0x000000ff0f0f7812 */ /* 0x000fe400078ec0ff */
[----:B------:R-:W-:Y:S01]  /*0a30*/  LOP3.LUT R18, R2, 0xff, RZ, 0xc0, !PT ;  /* 0x000000ff02127812 */ /* 0x000fe200078ec0ff */
[----:B------:R-:W-:Y:S02]  /*0a40*/  IMAD.MOV.U32 R2, RZ, RZ, R0 ;  /* 0x000000ffff027224 */ /* 0x000fe400078e0000 */
[----:B------:R-:W-:Y:S01]  /*0a50*/  VIADD R17, R15, 0xffffffff ;  /* 0xffffffff0f117836 */ /* 0x000fe20000000000 */
[----:B------:R-:W-:-:S04]  /*0a60*/  IADD3 R19, PT, PT, R18, -0x1, RZ ;  /* 0xffffffff12137810 */ /* 0x000fc80007ffe0ff */
[----:B------:R-:W-:-:S04]  /*0a70*/  ISETP.GT.U32.AND P0, PT, R17, 0xfd, PT ;  /* 0x000000fd1100780c */ /* 0x000fc80003f04070 */
[----:B------:R-:W-:-:S13]  /*0a80*/  ISETP.GT.U32.OR P0, PT, R19, 0xfd, P0 ;  /* 0x000000fd1300780c */ /* 0x000fda0000704470 */
[----:B------:R-:W-:Y:S01]  /*0a90*/  @!P0 MOV R16, RZ ;  /* 0x000000ff00108202 */ /* 0x000fe20000000f00 */
[----:B------:R-:W-:Y:S06]  /*0aa0*/  @!P0 BRA `(.L_x_15) ;  /* 0x00000000005c8947 */ /* 0x000fec0003800000 */
[----:B------:R-:W-:Y:S02]  /*0ab0*/  FSETP.GTU.FTZ.AND P0, PT, |R3|, +INF , PT ;  /* 0x7f8000000300780b */ /* 0x000fe40003f1c200 */
[----:B------:R-:W-:-:S04]  /*0ac0*/  FSETP.GTU.FTZ.AND P1, PT, |R0|, +INF , PT ;  /* 0x7f8000000000780b */ /* 0x000fc80003f3c200 */
[----:B------:R-:W-:-:S13]  /*0ad0*/  PLOP3.LUT P0, PT, P0, P1, PT, 0xf8, 0x8f ;  /* 0x00000000008f781c */ /* 0x000fda0000703f70 */
[----:B------:R-:W-:Y:S05]  /*0ae0*/  @P0 BRA `(.L_x_16) ;  /* 0x00000004004c0947 */ /* 0x000fea0003800000 */
[----:B------:R-:W-:-:S13]  /*0af0*/  LOP3.LUT P0, RZ, R2, 0x7fffffff, R3, 0xc8, !PT ;  /* 0x7fffffff02ff7812 */ /* 0x000fda000780c803 */
[----:B------:R-:W-:Y:S05]  /*0b00*/  @!P0 BRA `(.L_x_17) ;  /* 0x00000004003c8947 */ /* 0x000fea0003800000 */
[C---:B------:R-:W-:Y:S02]  /*0b10*/  FSETP.NEU.FTZ.AND P3, PT, |R3|.reuse, +INF , PT ;  /* 0x7f8000000300780b */ /* 0x040fe40003f7d200 */
[----:B------:R-:W-:Y:S02]  /*0b20*/  FSETP.NEU.FTZ.AND P1, PT, |R0|, +INF , PT ;  /* 0x7f8000000000780b */ /* 0x000fe40003f3d200 */
[----:B------:R-:W-:-:S11]  /*0b30*/  FSETP.NEU.FTZ.AND P0, PT, |R3|, +INF , PT ;  /* 0x7f8000000300780b */ /* 0x000fd60003f1d200 */
[----:B------:R-:W-:Y:S05]  /*0b40*/  @!P1 BRA !P3, `(.L_x_17) ;  /* 0x00000004002c9947 */ /* 0x000fea0005800000 */
[----:B------:R-:W-:-:S04]  /*0b50*/  LOP3.LUT P3, RZ, R3, 0x7fffffff, RZ, 0xc0, !PT ;  /* 0x7fffffff03ff7812 */ /* 0x000fc8000786c0ff */
[----:B------:R-:W-:-:S13]  /*0b60*/  PLOP3.LUT P1, PT, P1, P3, PT, 0x2f, 0xf2 ;  /* 0x0000000000f2781c */ /* 0x000fda0000f26577 */
[----:B------:R-:W-:Y:S05]  /*0b70*/  @P1 BRA `(.L_x_18) ;  /* 0x0000000400181947 */ /* 0x000fea0003800000 */
[----:B------:R-:W-:-:S04]  /*0b80*/  LOP3.LUT P1, RZ, R2, 0x7fffffff, RZ, 0xc0, !PT ;  /* 0x7fffffff02ff7812 */ /* 0x000fc8000782c0ff */
[----:B------:R-:W-:-:S13]  /*0b90*/  PLOP3.LUT P0, PT, P0, P1, PT, 0x2f, 0xf2 ;  /* 0x0000000000f2781c */ /* 0x000fda0000702577 */
[----:B------:R-:W-:Y:S05]  /*0ba0*/  @P0 BRA `(.L_x_19) ;  /* 0x0000000400000947 */ /* 0x000fea0003800000 */
[----:B------:R-:W-:Y:S02]  /*0bb0*/  ISETP.GE.AND P0, PT, R19, RZ, PT ;  /* 0x000000ff1300720c */ /* 0x000fe40003f06270 */
[----:B------:R-:W-:-:S11]  /*0bc0*/  ISETP.GE.AND P1, PT, R17, RZ, PT ;  /* 0x000000ff1100720c */ /* 0x000fd60003f26270 */
[----:B------:R-:W-:Y:S01]  /*0bd0*/  @P0 IMAD.MOV.U32 R16, RZ, RZ, RZ ;  /* 0x000000ffff100224 */ /* 0x000fe200078e00ff */
[----:B------:R-:W-:Y:S01]  /*0be0*/  @!P0 MOV R16, 0xffffffc0 ;  /* 0xffffffc000108802 */ /* 0x000fe20000000f00 */
[----:B------:R-:W-:Y:S01]  /*0bf0*/  @!P0 FFMA R3, R3, 1.84467440737095516160e+19, RZ ;  /* 0x5f80000003038823 */ /* 0x000fe200000000ff */
[----:B------:R-:W-:-:S03]  /*0c00*/  @!P1 FFMA R2, R0, 1.84467440737095516160e+19, RZ ;  /* 0x5f80000000029823 */ /* 0x000fc600000000ff */
[----:B------:R-:W-:-:S07]  /*0c10*/  @!P1 VIADD R16, R16, 0x40 ;  /* 0x0000004010109836 */ /* 0x000fce0000000000 */
.L_x_15:
[----:B------:R-:W-:Y:S01]  /*0c20*/  LEA R17, R15, 0xc0800000, 0x17 ;  /* 0xc08000000f117811 */ /* 0x000fe200078eb8ff */
[----:B------:R-:W-:Y:S01]  /*0c30*/  VIADD R18, R18, 0xffffff81 ;  /* 0xffffff8112127836 */ /* 0x000fe20000000000 */
[----:B------:R-:W-:Y:S02]  /*0c40*/  BSSY.RECONVERGENT B3, `(.L_x_20) ;  /* 0x0000035000037945 */ /* 0x000fe40003800200 */
[----:B------:R-:W-:Y:S01]  /*0c50*/  IADD3 R19, PT, PT, -R17, R2, RZ ;  /* 0x0000000211137210 */ /* 0x000fe20007ffe1ff */
[----:B------:R-:W-:-:S03]  /*0c60*/  IMAD R2, R18, -0x800000, R3 ;  /* 0xff80000012027824 */ /* 0x000fc600078e0203 */
[----:B------:R0:W1:Y:S01]  /*0c70*/  MUFU.RCP R20, R19 ;  /* 0x0000001300147308 */ /* 0x0000620000001000 */
[----:B------:R-:W-:Y:S01]  /*0c80*/  FADD.FTZ R17, -R19, -RZ ;  /* 0x800000ff13117221 */ /* 0x000fe20000010100 */
[----:B0-----:R-:W-:-:S04]  /*0c90*/  IADD3 R19, PT, PT, R18, 0x7f, -R15 ;  /* 0x0000007f12137810 */ /* 0x001fc80007ffe80f */
[----:B------:R-:W-:Y:S01]  /*0ca0*/  IADD3 R19, PT, PT, R19, R16, RZ ;  /* 0x0000001013137210 */ /* 0x000fe20007ffe0ff */
[----:B-1----:R-:W-:-:S04]  /*0cb0*/  FFMA R21, R20, R17, 1 ;  /* 0x3f80000014157423 */ /* 0x002fc80000000011 */
[----:B------:R-:W-:-:S04]  /*0cc0*/  FFMA R3, R20, R21, R20 ;  /* 0x0000001514037223 */ /* 0x000fc80000000014 */
[----:B------:R-:W-:-:S04]  /*0cd0*/  FFMA R20, R2, R3, RZ ;  /* 0x0000000302147223 */ /* 0x000fc800000000ff */
[----:B------:R-:W-:-:S04]  /*0ce0*/  FFMA R21, R17, R20, R2 ;  /* 0x0000001411157223 */ /* 0x000fc80000000002 */
[----:B------:R-:W-:-:S04]  /*0cf0*/  FFMA R20, R3, R21, R20 ;  /* 0x0000001503147223 */ /* 0x000fc80000000014 */
[----:B------:R-:W-:-:S04]  /*0d00*/  FFMA R17, R17, R20, R2 ;  /* 0x0000001411117223 */ /* 0x000fc80000000002 */
[----:B------:R-:W-:-:S05]  /*0d10*/  FFMA R2, R3, R17, R20 ;  /* 0x0000001103027223 */ /* 0x000fca0000000014 */
[----:B------:R-:W-:-:S04]  /*0d20*/  SHF.R.U32.HI R15, RZ, 0x17, R2 ;  /* 0x00000017ff0f7819 */ /* 0x000fc80000011602 */
[----:B------:R-:W-:-:S05]  /*0d30*/  LOP3.LUT R15, R15, 0xff, RZ, 0xc0, !PT ;  /* 0x000000ff0f0f7812 */ /* 0x000fca00078ec0ff */
[----:B------:R-:W-:-:S05]  /*0d40*/  IMAD.IADD R15, R15, 0x1, R19 ;  /* 0x000000010f0f7824 */ /* 0x000fca00078e0213 */
[----:B------:R-:W-:-:S04]  /*0d50*/  IADD3 R16, PT, PT, R15, -0x1, RZ ;  /* 0xffffffff0f107810 */ /* 0x000fc80007ffe0ff */
[----:B------:R-:W-:-:S13]  /*0d60*/  ISETP.GE.U32.AND P0, PT, R16, 0xfe, PT ;  /* 0x000000fe1000780c */ /* 0x000fda0003f06070 */
[----:B------:R-:W-:Y:S05]  /*0d70*/  @!P0 BRA `(.L_x_21) ;  /* 0x0000000000808947 */ /* 0x000fea0003800000 */
[----:B------:R-:W-:-:S13]  /*0d80*/  ISETP.GT.AND P0, PT, R15, 0xfe, PT ;  /* 0x000000fe0f00780c */ /* 0x000fda0003f04270 */
[----:B------:R-:W-:Y:S05]  /*0d90*/  @P0 BRA `(.L_x_22) ;  /* 0x00000000006c0947 */ /* 0x000fea0003800000 */
[----:B------:R-:W-:-:S13]  /*0da0*/  ISETP.GE.AND P0, PT, R15, 0x1, PT ;  /* 0x000000010f00780c */ /* 0x000fda0003f06270 */
[----:B------:R-:W-:Y:S05]  /*0db0*/  @P0 BRA `(.L_x_23) ;  /* 0x0000000000740947 */ /* 0x000fea0003800000 */
[----:B------:R-:W-:Y:S02]  /*0dc0*/  ISETP.GE.AND P0, PT, R15, -0x18, PT ;  /* 0xffffffe80f00780c */ /* 0x000fe40003f06270 */
[----:B------:R-:W-:-:S11]  /*0dd0*/  LOP3.LUT R2, R2, 0x80000000, RZ, 0xc0, !PT ;  /* 0x8000000002027812 */ /* 0x000fd600078ec0ff */
[----:B------:R-:W-:Y:S05]  /*0de0*/  @!P0 BRA `(.L_x_23) ;  /* 0x0000000000688947 */ /* 0x000fea0003800000 */
[-CC-:B------:R-:W-:Y:S01]  /*0df0*/  FFMA.RZ R16, R3, R17.reuse, R20.reuse ;  /* 0x0000001103107223 */ /* 0x180fe2000000c014 */
[C---:B------:R-:W-:Y:S02]  /*0e00*/  ISETP.NE.AND P3, PT, R15.reuse, RZ, PT ;  /* 0x000000ff0f00720c */ /* 0x040fe40003f65270 */
[----:B------:R-:W-:Y:S02]  /*0e10*/  ISETP.NE.AND P1, PT, R15, RZ, PT ;  /* 0x000000ff0f00720c */ /* 0x000fe40003f25270 */
[----:B------:R-:W-:Y:S01]  /*0e20*/  LOP3.LUT R18, R16, 0x7fffff, RZ, 0xc0, !PT ;  /* 0x007fffff10127812 */ /* 0x000fe200078ec0ff */
[CCC-:B------:R-:W-:Y:S01]  /*0e30*/  FFMA.RP R16, R3.reuse, R17.reuse, R20.reuse ;  /* 0x0000001103107223 */ /* 0x1c0fe20000008014 */
[----:B------:R-:W-:Y:S01]  /*0e40*/  FFMA.RM R3, R3, R17, R20 ;  /* 0x0000001103037223 */ /* 0x000fe20000004014 */
[C---:B------:R-:W-:Y:S01]  /*0e50*/  VIADD R17, R15.reuse, 0x20 ;  /* 0x000000200f117836 */ /* 0x040fe20000000000 */
[----:B------:R-:W-:Y:S02]  /*0e60*/  LOP3.LUT R18, R18, 0x800000, RZ, 0xfc, !PT ;  /* 0x0080000012127812 */ /* 0x000fe400078efcff */
[----:B------:R-:W-:-:S02]  /*0e70*/  IADD3 R15, PT, PT, -R15, RZ, RZ ;  /* 0x000000ff0f0f7210 */ /* 0x000fc40007ffe1ff */
[----:B------:R-:W-:Y:S02]  /*0e80*/  SHF.L.U32 R17, R18, R17, RZ ;  /* 0x0000001112117219 */ /* 0x000fe400000006ff */
[----:B------:R-:W-:Y:S02]  /*0e90*/  FSETP.NEU.FTZ.AND P0, PT, R16, R3, PT ;  /* 0x000000031000720b */ /* 0x000fe40003f1d000 */
[----:B------:R-:W-:Y:S02]  /*0ea0*/  SEL R3, R15, RZ, P3 ;  /* 0x000000ff0f037207 */ /* 0x000fe40001800000 */
[----:B------:R-:W-:Y:S02]  /*0eb0*/  ISETP.NE.AND P1, PT, R17, RZ, P1 ;  /* 0x000000ff1100720c */ /* 0x000fe40000f25270 */
[----:B------:R-:W-:Y:S02]  /*0ec0*/  SHF.R.U32.HI R3, RZ, R3, R18 ;  /* 0x00000003ff037219 */ /* 0x000fe40000011612 */
[----:B------:R-:W-:-:S02]  /*0ed0*/  PLOP3.LUT P0, PT, P0, P1, PT, 0xf8, 0x8f ;  /* 0x00000000008f781c */ /* 0x000fc40000703f70 */
[----:B------:R-:W-:Y:S02]  /*0ee0*/  SHF.R.U32.HI R16, RZ, 0x1, R3 ;  /* 0x00000001ff107819 */ /* 0x000fe40000011603 */
[----:B------:R-:W-:-:S04]  /*0ef0*/  SEL R15, RZ, 0x1, !P0 ;  /* 0x00000001ff0f7807 */ /* 0x000fc80004000000 */
[----:B------:R-:W-:-:S04]  /*0f00*/  LOP3.LUT R18, R15, 0x1, R16, 0xf8, !PT ;  /* 0x000000010f127812 */ /* 0x000fc800078ef810 */
[----:B------:R-:W-:-:S05]  /*0f10*/  LOP3.LUT R3, R18, R3, RZ, 0xc0, !PT ;  /* 0x0000000312037212 */ /* 0x000fca00078ec0ff */
[----:B------:R-:W-:-:S05]  /*0f20*/  IMAD.IADD R3, R16, 0x1, R3 ;  /* 0x0000000110037824 */ /* 0x000fca00078e0203 */
[----:B------:R-:W-:Y:S01]  /*0f30*/  LOP3.LUT R2, R3, R2, RZ, 0xfc, !PT ;  /* 0x0000000203027212 */ /* 0x000fe200078efcff */
[----:B------:R-:W-:Y:S06]  /*0f40*/  BRA `(.L_x_23) ;  /* 0x0000000000107947 */ /* 0x000fec0003800000 */
.L_x_22:
[----:B------:R-:W-:-:S04]  /*0f50*/  LOP3.LUT R2, R2, 0x80000000, RZ, 0xc0, !PT ;  /* 0x8000000002027812 */ /* 0x000fc800078ec0ff */
[----:B------:R-:W-:Y:S01]  /*0f60*/  LOP3.LUT R2, R2, 0x7f800000, RZ, 0xfc, !PT ;  /* 0x7f80000002027812 */ /* 0x000fe200078efcff */
[----:B------:R-:W-:Y:S06]  /*0f70*/  BRA `(.L_x_23) ;  /* 0x0000000000047947 */ /* 0x000fec0003800000 */
.L_x_21:
[----:B------:R-:W-:-:S07]  /*0f80*/  LEA R2, R19, R2, 0x17 ;  /* 0x0000000213027211 */ /* 0x000fce00078eb8ff */
.L_x_23:
[----:B------:R-:W-:Y:S05]  /*0f90*/  BSYNC.RECONVERGENT B3 ;  /* 0x0000000000037941 */ /* 0x000fea0003800200 */
.L_x_20:
[----:B------:R-:W-:Y:S05]  /*0fa0*/  BRA `(.L_x_24) ;  /* 0x0000000000207947 */ /* 0x000fea0003800000 */
.L_x_19:
[----:B------:R-:W-:-:S04]  /*0fb0*/  LOP3.LUT R2, R2, 0x80000000, R3, 0x48, !PT ;  /* 0x8000000002027812 */ /* 0x000fc800078e4803 */
[----:B------:R-:W-:Y:S01]  /*0fc0*/  LOP3.LUT R2, R2, 0x7f800000, RZ, 0xfc, !PT ;  /* 0x7f80000002027812 */ /* 0x000fe200078efcff */
[----:B------:R-:W-:Y:S06]  /*0fd0*/  BRA `(.L_x_24) ;  /* 0x0000000000147947 */ /* 0x000fec0003800000 */
.L_x_18:
[----:B------:R-:W-:Y:S01]  /*0fe0*/  LOP3.LUT R2, R2, 0x80000000, R3, 0x48, !PT ;  /* 0x8000000002027812 */ /* 0x000fe200078e4803 */
[----:B------:R-:W-:Y:S06]  /*0ff0*/  BRA `(.L_x_24) ;  /* 0x00000000000c7947 */ /* 0x000fec0003800000 */
.L_x_17:
[----:B------:R-:W0:Y:S01]  /*1000*/  MUFU.RSQ R2, -QNAN ;  /* 0xffc0000000027908 */ /* 0x000e220000001400 */
[----:B------:R-:W-:Y:S05]  /*1010*/  BRA `(.L_x_24) ;  /* 0x0000000000047947 */ /* 0x000fea0003800000 */
.L_x_16:
[----:B------:R-:W-:-:S07]  /*1020*/  FADD.FTZ R2, R3, R0 ;  /* 0x0000000003027221 */ /* 0x000fce0000010000 */
.L_x_24:
[----:B------:R-:W-:Y:S05]  /*1030*/  BSYNC.RECONVERGENT B2 ;  /* 0x0000000000027941 */ /* 0x000fea0003800200 */
.L_x_14:
[----:B------:R-:W-:Y:S02]  /*1040*/  HFMA2 R15, -RZ, RZ, 0, 0 ;  /* 0x00000000ff0f7431 */ /* 0x000fe400000001ff */
[----:B0-----:R-:W-:Y:S02]  /*1050*/  IMAD.MOV.U32 R3, RZ, RZ, R2 ;  /* 0x000000ffff037224 */ /* 0x001fe400078e0002 */
[----:B------:R-:W-:Y:S05]  /*1060*/  RET.REL.NODEC R14 `(_Z3addifPfS_) ;  /* 0xffffffec0ee47950 */ /* 0x000fea0003c3ffff */
.L_x_25:
[----:B------:R-:W-:-:S00]  /*1070*/  BRA `(.L_x_25) ;  /* 0xfffffffc00fc7947 */ /* 0x000fc0000383ffff */
[----:B------:R-:W-:-:S00]  /*1080*/  NOP ;  /* 0x0000000000007918 */ /* 0x000fc00000000000 */
[----:B------:R-:W-:-:S00]  /*1090*/  NOP ;  /* 0x0000000000007918 */ /* 0x000fc00000000000 */
[----:B------:R-:W-:-:S00]  /*10a0*/  NOP ;  /* 0x0000000000007918 */ /* 0x000fc00000000000 */
[----:B------:R-:W-:-:S00]  /*10b0*/  NOP ;  /* 0x0000000000007918 */ /* 0x000fc00000000000 */
[----:B------:R-:W-:-:S00]  /*10c0*/  NOP ;  /* 0x0000000000007918 */ /* 0x000fc00000000000 */
[----:B------:R-:W-:-:S00]  /*10d0*/  NOP ;  /* 0x0000000000007918 */ /* 0x000fc00000000000 */
[----:B------:R-:W-:-:S00]  /*10e0*/  NOP ;  /* 0x0000000000007918 */ /* 0x000fc00000000000 */
[----:B------:R-:W-:-:S00]  /*10f0*/  NOP ;  /* 0x0000000000007918 */ /* 0x000fc00000000000 */
.L_x_26:


//--------------------- .nv.shared.reserved.0     --------------------------
	.section	.nv.shared.reserved.0,"aw",@nobits
	.weak		__nv_reservedSMEM_offset_0_alias
	.size		__nv_reservedSMEM_offset_0_alias, 0, 64
	.other		__nv_reservedSMEM_offset_0_alias,@"STO_CUDA_RESERVED_SHARED STV_DEFAULT"
__nv_reservedSMEM_offset_0_alias:
	.zero		0
	.zero		64


//--------------------- .nv.constant0._Z3addifPfS_ --------------------------
	.section	.nv.constant0._Z3addifPfS_,"a",@progbits
	.sectionflags	@""
	.align	4
.nv.constant0._Z3addifPfS_:
	.zero		920


//--------------------- SYMBOLS --------------------------

	.type		.nv.reservedSmem.offset0,@object
	.size		.nv.reservedSmem.offset0,0x4
